//
// Generated by NVIDIA NVVM Compiler
//
// Compiler Build ID: CL-36424714
// Cuda compilation tools, release 13.0, V13.0.88
// Based on NVVM 20.0.0
//

.version 9.0
.target sm_100
.address_size 64

	// .globl	_Z18gpuTransposeGlobalPfS_
// _ZZ18gpuTransposeSharedPfS_E4tile has been demoted

.visible .entry _Z18gpuTransposeGlobalPfS_(
	.param .u64 .ptr .align 1 _Z18gpuTransposeGlobalPfS__param_0,
	.param .u64 .ptr .align 1 _Z18gpuTransposeGlobalPfS__param_1
)
{
	.reg .pred 	%p<2>;
	.reg .b32 	%r<9>;
	.reg .b32 	%f<2>;
	.reg .b64 	%rd<9>;

	ld.param.u64 	%rd1, [_Z18gpuTransposeGlobalPfS__param_0];
	ld.param.u64 	%rd2, [_Z18gpuTransposeGlobalPfS__param_1];
	mov.u32 	%r2, %tid.x;
	mov.u32 	%r3, %ntid.x;
	mov.u32 	%r4, %ctaid.x;
	mad.lo.s32 	%r1, %r3, %r4, %r2;
	setp.gt.u32 	%p1, %r1, 16777215;
	@%p1 bra 	$L__BB0_2;
	cvta.to.global.u64 	%rd3, %rd1;
	cvta.to.global.u64 	%rd4, %rd2;
	shl.b32 	%r5, %r1, 12;
	and.b32  	%r6, %r5, 16773120;
	shr.u32 	%r7, %r1, 12;
	add.s32 	%r8, %r6, %r7;
	mul.wide.u32 	%rd5, %r1, 4;
	add.s64 	%rd6, %rd3, %rd5;
	ld.global.f32 	%f1, [%rd6];
	mul.wide.u32 	%rd7, %r8, 4;
	add.s64 	%rd8, %rd4, %rd7;
	st.global.f32 	[%rd8], %f1;
$L__BB0_2:
	ret;

}
	// .globl	_Z18gpuTransposeSharedPfS_
.visible .entry _Z18gpuTransposeSharedPfS_(
	.param .u64 .ptr .align 1 _Z18gpuTransposeSharedPfS__param_0,
	.param .u64 .ptr .align 1 _Z18gpuTransposeSharedPfS__param_1
)
{
	.reg .b32 	%r<23>;
	.reg .b32 	%f<9>;
	.reg .b64 	%rd<9>;
	// demoted variable
	.shared .align 4 .b8 _ZZ18gpuTransposeSharedPfS_E4tile[16384];
	ld.param.u64 	%rd1, [_Z18gpuTransposeSharedPfS__param_0];
	ld.param.u64 	%rd2, [_Z18gpuTransposeSharedPfS__param_1];
	mov.u32 	%r1, %tid.x;
	mov.u32 	%r2, %tid.y;
	mov.u32 	%r3, %ctaid.x;
	shl.b32 	%r4, %r3, 6;
	add.s32 	%r5, %r4, %r1;
	mov.u32 	%r6, %ctaid.y;
	shl.b32 	%r7, %r6, 6;
	add.s32 	%r8, %r7, %r2;
	shl.b32 	%r9, %r1, 2;
	mov.u32 	%r10, _ZZ18gpuTransposeSharedPfS_E4tile;
	add.s32 	%r11, %r10, %r9;
	cvta.to.global.u64 	%rd3, %rd1;
	shl.b32 	%r12, %r8, 12;
	add.s32 	%r13, %r12, %r5;
	mul.wide.s32 	%rd4, %r13, 4;
	add.s64 	%rd5, %rd3, %rd4;
	ld.global.f32 	%f1, [%rd5];
	shl.b32 	%r14, %r2, 8;
	add.s32 	%r15, %r11, %r14;
	st.shared.f32 	[%r15], %f1;
	ld.global.f32 	%f2, [%rd5+262144];
	st.shared.f32 	[%r15+4096], %f2;
	ld.global.f32 	%f3, [%rd5+524288];
	st.shared.f32 	[%r15+8192], %f3;
	ld.global.f32 	%f4, [%rd5+786432];
	st.shared.f32 	[%r15+12288], %f4;
	bar.sync 	0;
	add.s32 	%r16, %r7, %r1;
	add.s32 	%r17, %r4, %r2;
	mad.lo.s32 	%r18, %r1, 252, %r11;
	cvta.to.global.u64 	%rd6, %rd2;
	shl.b32 	%r19, %r2, 2;
	add.s32 	%r20, %r18, %r19;
	ld.shared.f32 	%f5, [%r20];
	shl.b32 	%r21, %r17, 12;
	add.s32 	%r22, %r21, %r16;
	mul.wide.s32 	%rd7, %r22, 4;
	add.s64 	%rd8, %rd6, %rd7;
	st.global.f32 	[%rd8], %f5;
	ld.shared.f32 	%f6, [%r20+64];
	st.global.f32 	[%rd8+262144], %f6;
	ld.shared.f32 	%f7, [%r20+128];
	st.global.f32 	[%rd8+524288], %f7;
	ld.shared.f32 	%f8, [%r20+192];
	st.global.f32 	[%rd8+786432], %f8;
	ret;

}


// ===== COMPILED SASS (sm_100) =====

	.target	sm_100

	.elftype	@"ET_EXEC"


//--------------------- .note.nv.tkinfo           --------------------------
	.section	.note.nv.tkinfo,"",@"SHT_NOTE"
	.sectionflags	@"SHF_NOTE_NV_TKINFO"
	.tkinfo
        /*0018*/ 	.word	0x00000002
        /*0030*/ 	.string	""
        /*0030*/ 	.string	"ptxas"
        /*0030*/ 	.string	"Cuda compilation tools, release 13.0, V13.0.88"
        /*0030*/ 	.string	"Build cuda_13.0.r13.0/compiler.36424714_0"
        /*0030*/ 	.string	"-arch sm_100 -m 64 "



//--------------------- .note.nv.cuinfo           --------------------------
	.section	.note.nv.cuinfo,"",@"SHT_NOTE"
	.sectionflags	@"SHF_NOTE_NV_CUINFO"
        /*0018*/ 	.short	0x0002
        /*001a*/ 	.short	0x0064
        /*001c*/ 	.short	0x0082
	.zero		2


//--------------------- .nv.info                  --------------------------
	.section	.nv.info,"",@"SHT_CUDA_INFO"
	.align	4


	//----- nvinfo : EIATTR_REGCOUNT
	.align		4
        /*0000*/ 	.byte	0x04, 0x2f
        /*0002*/ 	.short	(.L_1 - .L_0)
	.align		4
.L_0:
        /*0004*/ 	.word	index@(_Z18gpuTransposeGlobalPfS_)
        /*0008*/ 	.word	0x0000000a


	//----- nvinfo : EIATTR_FRAME_SIZE
	.align		4
.L_1:
        /*000c*/ 	.byte	0x04, 0x11
        /*000e*/ 	.short	(.L_3 - .L_2)
	.align		4
.L_2:
        /*0010*/ 	.word	index@(_Z18gpuTransposeGlobalPfS_)
        /*0014*/ 	.word	0x00000000


	//----- nvinfo : EIATTR_REGCOUNT
	.align		4
.L_3:
        /*0018*/ 	.byte	0x04, 0x2f
        /*001a*/ 	.short	(.L_5 - .L_4)
	.align		4
.L_4:
        /*001c*/ 	.word	index@(_Z18gpuTransposeSharedPfS_)
        /*0020*/ 	.word	0x00000016


	//----- nvinfo : EIATTR_FRAME_SIZE
	.align		4
.L_5:
        /*0024*/ 	.byte	0x04, 0x11
        /*0026*/ 	.short	(.L_7 - .L_6)
	.align		4
.L_6:
        /*0028*/ 	.word	index@(_Z18gpuTransposeSharedPfS_)
        /*002c*/ 	.word	0x00000000


	//----- nvinfo : EIATTR_MIN_STACK_SIZE
	.align		4
.L_7:
        /*0030*/ 	.byte	0x04, 0x12
        /*0032*/ 	.short	(.L_9 - .L_8)
	.align		4
.L_8:
        /*0034*/ 	.word	index@(_Z18gpuTransposeSharedPfS_)
        /*0038*/ 	.word	0x00000000


	//----- nvinfo : EIATTR_MIN_STACK_SIZE
	.align		4
.L_9:
        /*003c*/ 	.byte	0x04, 0x12
        /*003e*/ 	.short	(.L_11 - .L_10)
	.align		4
.L_10:
        /*0040*/ 	.word	index@(_Z18gpuTransposeGlobalPfS_)
        /*0044*/ 	.word	0x00000000
.L_11:


//--------------------- .nv.compat                --------------------------
	.section	.nv.compat,"",@"SHT_CUDA_COMPAT_INFO"
	.align	4
        /*0000*/ 	.byte	0x02, 0x09, 0x00, 0x00, 0x02, 0x02, 0x01, 0x00, 0x02, 0x05, 0x05, 0x00, 0x03, 0x07, 0x01, 0x01
        /*0010*/ 	.byte	0x02, 0x03, 0x00, 0x00, 0x02, 0x06, 0x01, 0x00, 0x04, 0x0b, 0x08, 0x00, 0x09, 0x00, 0x00, 0x00
        /*0020*/ 	.byte	0x00, 0x00, 0x00, 0x00


//--------------------- .nv.info._Z18gpuTransposeSharedPfS_ --------------------------
	.section	.nv.info._Z18gpuTransposeSharedPfS_,"",@"SHT_CUDA_INFO"
	.sectionflags	@""
	.align	4


	//----- nvinfo : EIATTR_CUDA_API_VERSION
	.align		4
        /*0000*/ 	.byte	0x04, 0x37
        /*0002*/ 	.short	(.L_13 - .L_12)
.L_12:
        /*0004*/ 	.word	0x00000082


	//----- nvinfo : EIATTR_KPARAM_INFO
	.align		4
.L_13:
        /*0008*/ 	.byte	0x04, 0x17
        /*000a*/ 	.short	(.L_15 - .L_14)
.L_14:
        /*000c*/ 	.word	0x00000000
        /*0010*/ 	.short	0x0001
        /*0012*/ 	.short	0x0008
        /*0014*/ 	.byte	0x00, 0xf5, 0x21, 0x00


	//----- nvinfo : EIATTR_KPARAM_INFO
	.align		4
.L_15:
        /*0018*/ 	.byte	0x04, 0x17
        /*001a*/ 	.short	(.L_17 - .L_16)
.L_16:
        /*001c*/ 	.word	0x00000000
        /*0020*/ 	.short	0x0000
        /*0022*/ 	.short	0x0000
        /*0024*/ 	.byte	0x00, 0xf5, 0x21, 0x00


	//----- nvinfo : EIATTR_SPARSE_MMA_MASK
	.align		4
.L_17:
        /*0028*/ 	.byte	0x03, 0x50
        /*002a*/ 	.short	0x0000


	//----- nvinfo : EIATTR_MAXREG_COUNT
	.align		4
        /*002c*/ 	.byte	0x03, 0x1b
        /*002e*/ 	.short	0x00ff


	//----- nvinfo : EIATTR_NUM_BARRIERS
	.align		4
        /*0030*/ 	.byte	0x02, 0x4c
        /*0032*/ 	.byte	0x01
	.zero		1


	//----- nvinfo : EIATTR_MERCURY_ISA_VERSION
	.align		4
        /*0034*/ 	.byte	0x03, 0x5f
        /*0036*/ 	.short	0x0101


	//----- nvinfo : EIATTR_VRC_CTA_INIT_COUNT
	.align		4
        /*0038*/ 	.byte	0x02, 0x4a
	.zero		1
	.zero		1


	//----- nvinfo : EIATTR_EXIT_INSTR_OFFSETS
	.align		4
        /*003c*/ 	.byte	0x04, 0x1c
        /*003e*/ 	.short	(.L_19 - .L_18)


	//   ....[0]....
.L_18:
        /*0040*/ 	.word	0x00000280


	//----- nvinfo : EIATTR_CBANK_PARAM_SIZE
	.align		4
.L_19:
        /*0044*/ 	.byte	0x03, 0x19
        /*0046*/ 	.short	0x0010


	//----- nvinfo : EIATTR_PARAM_CBANK
	.align		4
        /*0048*/ 	.byte	0x04, 0x0a
        /*004a*/ 	.short	(.L_21 - .L_20)
	.align		4
.L_20:
        /*004c*/ 	.word	index@(.nv.constant0._Z18gpuTransposeSharedPfS_)
        /*0050*/ 	.short	0x0380
        /*0052*/ 	.short	0x0010


	//----- nvinfo : EIATTR_SW_WAR
	.align		4
.L_21:
        /*0054*/ 	.byte	0x04, 0x36
        /*0056*/ 	.short	(.L_23 - .L_22)
.L_22:
        /*0058*/ 	.word	0x00000008
.L_23:


//--------------------- .nv.info._Z18gpuTransposeGlobalPfS_ --------------------------
	.section	.nv.info._Z18gpuTransposeGlobalPfS_,"",@"SHT_CUDA_INFO"
	.sectionflags	@""
	.align	4


	//----- nvinfo : EIATTR_CUDA_API_VERSION
	.align		4
        /*0000*/ 	.byte	0x04, 0x37
        /*0002*/ 	.short	(.L_25 - .L_24)
.L_24:
        /*0004*/ 	.word	0x00000082


	//----- nvinfo : EIATTR_KPARAM_INFO
	.align		4
.L_25:
        /*0008*/ 	.byte	0x04, 0x17
        /*000a*/ 	.short	(.L_27 - .L_26)
.L_26:
        /*000c*/ 	.word	0x00000000
        /*0010*/ 	.short	0x0001
        /*0012*/ 	.short	0x0008
        /*0014*/ 	.byte	0x00, 0xf5, 0x21, 0x00


	//----- nvinfo : EIATTR_KPARAM_INFO
	.align		4
.L_27:
        /*0018*/ 	.byte	0x04, 0x17
        /*001a*/ 	.short	(.L_29 - .L_28)
.L_28:
        /*001c*/ 	.word	0x00000000
        /*0020*/ 	.short	0x0000
        /*0022*/ 	.short	0x0000
        /*0024*/ 	.byte	0x00, 0xf5, 0x21, 0x00


	//----- nvinfo : EIATTR_SPARSE_MMA_MASK
	.align		4
.L_29:
        /*0028*/ 	.byte	0x03, 0x50
        /*002a*/ 	.short	0x0000


	//----- nvinfo : EIATTR_MAXREG_COUNT
	.align		4
        /*002c*/ 	.byte	0x03, 0x1b
        /*002e*/ 	.short	0x00ff


	//----- nvinfo : EIATTR_MERCURY_ISA_VERSION
	.align		4
        /*0030*/ 	.byte	0x03, 0x5f
        /*0032*/ 	.short	0x0101


	//----- nvinfo : EIATTR_VRC_CTA_INIT_COUNT
	.align		4
        /*0034*/ 	.byte	0x02, 0x4a
	.zero		1
	.zero		1


	//----- nvinfo : EIATTR_EXIT_INSTR_OFFSETS
	.align		4
        /*0038*/ 	.byte	0x04, 0x1c
        /*003a*/ 	.short	(.L_31 - .L_30)


	//   ....[0]....
.L_30:
        /*003c*/ 	.word	0x00000060


	//   ....[1]....
        /*0040*/ 	.word	0x00000110


	//----- nvinfo : EIATTR_CBANK_PARAM_SIZE
	.align		4
.L_31:
        /*0044*/ 	.byte	0x03, 0x19
        /*0046*/ 	.short	0x0010


	//----- nvinfo : EIATTR_PARAM_CBANK
	.align		4
        /*0048*/ 	.byte	0x04, 0x0a
        /*004a*/ 	.short	(.L_33 - .L_32)
	.align		4
.L_32:
        /*004c*/ 	.word	index@(.nv.constant0._Z18gpuTransposeGlobalPfS_)
        /*0050*/ 	.short	0x0380
        /*0052*/ 	.short	0x0010


	//----- nvinfo : EIATTR_SW_WAR
	.align		4
.L_33:
        /*0054*/ 	.byte	0x04, 0x36
        /*0056*/ 	.short	(.L_35 - .L_34)
.L_34:
        /*0058*/ 	.word	0x00000008
.L_35:


//--------------------- .nv.callgraph             --------------------------
	.section	.nv.callgraph,"",@"SHT_CUDA_CALLGRAPH"
	.align	4
	.sectionentsize	8
	.align		4
        /*0000*/ 	.word	0x00000000
	.align		4
        /*0004*/ 	.word	0xffffffff
	.align		4
        /*0008*/ 	.word	0x00000000
	.align		4
        /*000c*/ 	.word	0xfffffffe
	.align		4
        /*0010*/ 	.word	0x00000000
	.align		4
        /*0014*/ 	.word	0xfffffffd
	.align		4
        /*0018*/ 	.word	0x00000000
	.align		4
        /*001c*/ 	.word	0xfffffffc


//--------------------- .text._Z18gpuTransposeSharedPfS_ --------------------------
	.section	.text._Z18gpuTransposeSharedPfS_,"ax",@progbits
	.align	128
        .global         _Z18gpuTransposeSharedPfS_
        .type           _Z18gpuTransposeSharedPfS_,@function
        .size           _Z18gpuTransposeSharedPfS_,(.L_x_2 - _Z18gpuTransposeSharedPfS_)
        .other          _Z18gpuTransposeSharedPfS_,@"STO_CUDA_ENTRY STV_DEFAULT"
_Z18gpuTransposeSharedPfS_:
.text._Z18gpuTransposeSharedPfS_:
[----:B------:R-:W-:Y:S01]  /*0000*/  LDC R1, c[0x0][0x37c] ;  /* 0x0000df00ff017b82 */ /* 0x000fe20000000800 */
[----:B------:R-:W0:Y:S07]  /*0010*/  S2R R19, SR_TID.Y ;  /* 0x0000000000137919 */ /* 0x000e2e0000002200 */
[----:B------:R-:W1:Y:S01]  /*0020*/  LDC.64 R2, c[0x0][0x380] ;  /* 0x0000e000ff027b82 */ /* 0x000e620000000a00 */
[----:B------:R-:W2:Y:S01]  /*0030*/  LDCU.64 UR6, c[0x0][0x358] ;  /* 0x00006b00ff0677ac */ /* 0x000ea20008000a00 */
[----:B------:R-:W0:Y:S01]  /*0040*/  S2R R14, SR_CTAID.Y ;  /* 0x00000000000e7919 */ /* 0x000e220000002600 */
[----:B------:R-:W3:Y:S01]  /*0050*/  S2R R7, SR_TID.X ;  /* 0x0000000000077919 */ /* 0x000ee20000002100 */
[----:B------:R-:W3:Y:S01]  /*0060*/  S2R R12, SR_CTAID.X ;  /* 0x00000000000c7919 */ /* 0x000ee20000002500 */
[----:B0-----:R-:W-:Y:S01]  /*0070*/  IMAD R5, R14, 0x40, R19 ;  /* 0x000000400e057824 */ /* 0x001fe200078e0213 */
[----:B---3--:R-:W-:-:S04]  /*0080*/  LEA R0, R12, R7, 0x6 ;  /* 0x000000070c007211 */ /* 0x008fc800078e30ff */
[----:B------:R-:W-:-:S05]  /*0090*/  LEA R5, R5, R0, 0xc ;  /* 0x0000000005057211 */ /* 0x000fca00078e60ff */
[----:B-1----:R-:W-:-:S05]  /*00a0*/  IMAD.WIDE R2, R5, 0x4, R2 ;  /* 0x0000000405027825 */ /* 0x002fca00078e0202 */
[----:B--2---:R-:W2:Y:S04]  /*00b0*/  LDG.E R4, desc[UR6][R2.64] ;  /* 0x0000000602047981 */ /* 0x004ea8000c1e1900 */
[----:B------:R-:W3:Y:S04]  /*00c0*/  LDG.E R6, desc[UR6][R2.64+0x40000] ;  /* 0x0400000602067981 */ /* 0x000ee8000c1e1900 */
[----:B------:R-:W4:Y:S04]  /*00d0*/  LDG.E R8, desc[UR6][R2.64+0x80000] ;  /* 0x0800000602087981 */ /* 0x000f28000c1e1900 */
[----:B------:R0:W5:Y:S01]  /*00e0*/  LDG.E R10, desc[UR6][R2.64+0xc0000] ;  /* 0x0c000006020a7981 */ /* 0x000162000c1e1900 */
[----:B------:R-:W1:Y:S01]  /*00f0*/  S2UR UR5, SR_CgaCtaId ;  /* 0x00000000000579c3 */ /* 0x000e620000008800 */
[----:B------:R-:W-:-:S07]  /*0100*/  UMOV UR4, 0x400 ;  /* 0x0000040000047882 */ /* 0x000fce0000000000 */
[----:B0-----:R-:W0:Y:S01]  /*0110*/  LDC.64 R2, c[0x0][0x388] ;  /* 0x0000e200ff027b82 */ /* 0x001e220000000a00 */
[----:B-1----:R-:W-:-:S06]  /*0120*/  ULEA UR4, UR5, UR4, 0x18 ;  /* 0x0000000405047291 */ /* 0x002fcc000f8ec0ff */
[----:B------:R-:W-:-:S05]  /*0130*/  LEA R0, R7, UR4, 0x2 ;  /* 0x0000000407007c11 */ /* 0x000fca000f8e10ff */
[--C-:B------:R-:W-:Y:S02]  /*0140*/  IMAD R5, R19, 0x100, R0.reuse ;  /* 0x0000010013057824 */ /* 0x100fe400078e0200 */
[----:B------:R-:W-:-:S05]  /*0150*/  IMAD R0, R7, 0xfc, R0 ;  /* 0x000000fc07007824 */ /* 0x000fca00078e0200 */
[----:B------:R-:W-:Y:S01]  /*0160*/  LEA R9, R19, R0, 0x2 ;  /* 0x0000000013097211 */ /* 0x000fe200078e10ff */
[----:B------:R-:W-:Y:S01]  /*0170*/  IMAD R0, R14, 0x40, R7 ;  /* 0x000000400e007824 */ /* 0x000fe200078e0207 */
[----:B------:R-:W-:-:S04]  /*0180*/  LEA R7, R12, R19, 0x6 ;  /* 0x000000130c077211 */ /* 0x000fc800078e30ff */
[----:B------:R-:W-:-:S05]  /*0190*/  LEA R7, R7, R0, 0xc ;  /* 0x0000000007077211 */ /* 0x000fca00078e60ff */
[----:B0-----:R-:W-:Y:S01]  /*01a0*/  IMAD.WIDE R2, R7, 0x4, R2 ;  /* 0x0000000407027825 */ /* 0x001fe200078e0202 */
[----:B--2---:R-:W-:Y:S04]  /*01b0*/  STS [R5], R4 ;  /* 0x0000000405007388 */ /* 0x004fe80000000800 */
[----:B---3--:R-:W-:Y:S04]  /*01c0*/  STS [R5+0x1000], R6 ;  /* 0x0010000605007388 */ /* 0x008fe80000000800 */
[----:B----4-:R-:W-:Y:S04]  /*01d0*/  STS [R5+0x2000], R8 ;  /* 0x0020000805007388 */ /* 0x010fe80000000800 */
[----:B-----5:R-:W-:Y:S01]  /*01e0*/  STS [R5+0x3000], R10 ;  /* 0x0030000a05007388 */ /* 0x020fe20000000800 */
[----:B------:R-:W-:Y:S06]  /*01f0*/  BAR.SYNC.DEFER_BLOCKING 0x0 ;  /* 0x0000000000007b1d */ /* 0x000fec0000010000 */
[----:B------:R-:W0:Y:S04]  /*0200*/  LDS R11, [R9] ;  /* 0x00000000090b7984 */ /* 0x000e280000000800 */
[----:B------:R-:W1:Y:S04]  /*0210*/  LDS R13, [R9+0x40] ;  /* 0x00004000090d7984 */ /* 0x000e680000000800 */
[----:B------:R-:W2:Y:S04]  /*0220*/  LDS R15, [R9+0x80] ;  /* 0x00008000090f7984 */ /* 0x000ea80000000800 */
[----:B------:R-:W3:Y:S04]  /*0230*/  LDS R17, [R9+0xc0] ;  /* 0x0000c00009117984 */ /* 0x000ee80000000800 */
[----:B0-----:R-:W-:Y:S04]  /*0240*/  STG.E desc[UR6][R2.64], R11 ;  /* 0x0000000b02007986 */ /* 0x001fe8000c101906 */
[----:B-1----:R-:W-:Y:S04]  /*0250*/  STG.E desc[UR6][R2.64+0x40000], R13 ;  /* 0x0400000d02007986 */ /* 0x002fe8000c101906 */
[----:B--2---:R-:W-:Y:S04]  /*0260*/  STG.E desc[UR6][R2.64+0x80000], R15 ;  /* 0x0800000f02007986 */ /* 0x004fe8000c101906 */
[----:B---3--:R-:W-:Y:S01]  /*0270*/  STG.E desc[UR6][R2.64+0xc0000], R17 ;  /* 0x0c00001102007986 */ /* 0x008fe2000c101906 */
[----:B------:R-:W-:Y:S05]  /*0280*/  EXIT ;  /* 0x000000000000794d */ /* 0x000fea0003800000 */
.L_x_0:
[----:B------:R-:W-:-:S00]  /*0290*/  BRA `(.L_x_0) ;  /* 0xfffffffc00fc7947 */ /* 0x000fc0000383ffff */
[----:B------:R-:W-:-:S00]  /*02a0*/  NOP ;  /* 0x0000000000007918 */ /* 0x000fc00000000000 */
        /* <DEDUP_REMOVED lines=13> */
.L_x_2:


//--------------------- .text._Z18gpuTransposeGlobalPfS_ --------------------------
	.section	.text._Z18gpuTransposeGlobalPfS_,"ax",@progbits
	.align	128
        .global         _Z18gpuTransposeGlobalPfS_
        .type           _Z18gpuTransposeGlobalPfS_,@function
        .size           _Z18gpuTransposeGlobalPfS_,(.L_x_3 - _Z18gpuTransposeGlobalPfS_)
        .other          _Z18gpuTransposeGlobalPfS_,@"STO_CUDA_ENTRY STV_DEFAULT"
_Z18gpuTransposeGlobalPfS_:
.text._Z18gpuTransposeGlobalPfS_:
[----:B------:R-:W-:Y:S01]  /*0000*/  LDC R1, c[0x0][0x37c] ;  /* 0x0000df00ff017b82 */ /* 0x000fe20000000800 */
[----:B------:R-:W0:Y:S01]  /*0010*/  S2R R7, SR_TID.X ;  /* 0x0000000000077919 */ /* 0x000e220000002100 */
[----:B------:R-:W0:Y:S01]  /*0020*/  LDCU UR4, c[0x0][0x360] ;  /* 0x00006c00ff0477ac */ /* 0x000e220008000800 */
[----:B------:R-:W0:Y:S02]  /*0030*/  S2R R0, SR_CTAID.X ;  /* 0x0000000000007919 */ /* 0x000e240000002500 */
[----:B0-----:R-:W-:-:S05]  /*0040*/  IMAD R7, R0, UR4, R7 ;  /* 0x0000000400077c24 */ /* 0x001fca000f8e0207 */
[----:B------:R-:W-:-:S13]  /*0050*/  ISETP.GT.U32.AND P0, PT, R7, 0xffffff, PT ;  /* 0x00ffffff0700780c */ /* 0x000fda0003f04070 */
[----:B------:R-:W-:Y:S05]  /*0060*/  @P0 EXIT ;  /* 0x000000000000094d */ /* 0x000fea0003800000 */
[----:B------:R-:W0:Y:S01]  /*0070*/  LDC.64 R2, c[0x0][0x380] ;  /* 0x0000e000ff027b82 */ /* 0x000e220000000a00 */
[----:B------:R-:W1:Y:S07]  /*0080*/  LDCU.64 UR4, c[0x0][0x358] ;  /* 0x00006b00ff0477ac */ /* 0x000e6e0008000a00 */
[----:B------:R-:W2:Y:S01]  /*0090*/  LDC.64 R4, c[0x0][0x388] ;  /* 0x0000e200ff047b82 */ /* 0x000ea20000000a00 */
[----:B0-----:R-:W-:-:S06]  /*00a0*/  IMAD.WIDE.U32 R2, R7, 0x4, R2 ;  /* 0x0000000407027825 */ /* 0x001fcc00078e0002 */
[----:B-1----:R-:W3:Y:S01]  /*00b0*/  LDG.E R3, desc[UR4][R2.64] ;  /* 0x0000000402037981 */ /* 0x002ee2000c1e1900 */
[----:B------:R-:W-:-:S04]  /*00c0*/  SHF.L.U32 R0, R7, 0xc, RZ ;  /* 0x0000000c07007819 */ /* 0x000fc800000006ff */
[----:B------:R-:W-:-:S04]  /*00d0*/  LOP3.LUT R0, R0, 0xfff000, RZ, 0xc0, !PT ;  /* 0x00fff00000007812 */ /* 0x000fc800078ec0ff */
[----:B------:R-:W-:-:S05]  /*00e0*/  LEA.HI R7, R7, R0, RZ, 0x14 ;  /* 0x0000000007077211 */ /* 0x000fca00078fa0ff */
[----:B--2---:R-:W-:-:S05]  /*00f0*/  IMAD.WIDE.U32 R4, R7, 0x4, R4 ;  /* 0x0000000407047825 */ /* 0x004fca00078e0004 */
[----:B---3--:R-:W-:Y:S01]  /*0100*/  STG.E desc[UR4][R4.64], R3 ;  /* 0x0000000304007986 */ /* 0x008fe2000c101904 */
[----:B------:R-:W-:Y:S05]  /*0110*/  EXIT ;  /* 0x000000000000794d */ /* 0x000fea0003800000 */
.L_x_1:
        /* <DEDUP_REMOVED lines=14> */
.L_x_3:


//--------------------- .nv.shared._Z18gpuTransposeSharedPfS_ --------------------------
	.section	.nv.shared._Z18gpuTransposeSharedPfS_,"aw",@nobits
	.sectionflags	@""
	.align	4
.nv.shared._Z18gpuTransposeSharedPfS_:
	.zero		17408


//--------------------- .nv.shared.reserved.0     --------------------------
	.section	.nv.shared.reserved.0,"aw",@nobits
	.weak		__nv_reservedSMEM_offset_0_alias
	.size		__nv_reservedSMEM_offset_0_alias, 0, 64
	.other		__nv_reservedSMEM_offset_0_alias,@"STO_CUDA_RESERVED_SHARED STV_DEFAULT"
__nv_reservedSMEM_offset_0_alias:
	.zero		0
	.zero		64


//--------------------- .nv.constant0._Z18gpuTransposeSharedPfS_ --------------------------
	.section	.nv.constant0._Z18gpuTransposeSharedPfS_,"a",@progbits
	.sectionflags	@""
	.align	4
.nv.constant0._Z18gpuTransposeSharedPfS_:
	.zero		912


//--------------------- .nv.constant0._Z18gpuTransposeGlobalPfS_ --------------------------
	.section	.nv.constant0._Z18gpuTransposeGlobalPfS_,"a",@progbits
	.sectionflags	@""
	.align	4
.nv.constant0._Z18gpuTransposeGlobalPfS_:
	.zero		912


//--------------------- SYMBOLS --------------------------

	.type		.nv.reservedSmem.offset0,@object
	.size		.nv.reservedSmem.offset0,0x4
	.type		.nv.reservedSmem.cap,@object
	.size		.nv.reservedSmem.cap,0x4
